//
// Generated by NVIDIA NVVM Compiler
//
// Compiler Build ID: CL-36424714
// Cuda compilation tools, release 13.0, V13.0.88
// Based on NVVM 20.0.0
//

.version 9.0
.target sm_100
.address_size 64

	// .globl	_Z6gpuAddPiS_S_

.visible .entry _Z6gpuAddPiS_S_(
	.param .u64 .ptr .align 1 _Z6gpuAddPiS_S__param_0,
	.param .u64 .ptr .align 1 _Z6gpuAddPiS_S__param_1,
	.param .u64 .ptr .align 1 _Z6gpuAddPiS_S__param_2
)
{
	.reg .pred 	%p<2>;
	.reg .b32 	%r<5>;
	.reg .b64 	%rd<11>;

	ld.param.u64 	%rd1, [_Z6gpuAddPiS_S__param_0];
	ld.param.u64 	%rd2, [_Z6gpuAddPiS_S__param_1];
	ld.param.u64 	%rd3, [_Z6gpuAddPiS_S__param_2];
	mov.u32 	%r1, %ctaid.x;
	setp.gt.u32 	%p1, %r1, 9999;
	@%p1 bra 	$L__BB0_2;
	cvta.to.global.u64 	%rd4, %rd1;
	cvta.to.global.u64 	%rd5, %rd2;
	cvta.to.global.u64 	%rd6, %rd3;
	mul.wide.u32 	%rd7, %r1, 4;
	add.s64 	%rd8, %rd4, %rd7;
	ld.global.u32 	%r2, [%rd8];
	add.s64 	%rd9, %rd5, %rd7;
	ld.global.u32 	%r3, [%rd9];
	add.s32 	%r4, %r3, %r2;
	add.s64 	%rd10, %rd6, %rd7;
	st.global.u32 	[%rd10], %r4;
$L__BB0_2:
	ret;

}


// ===== COMPILED SASS (sm_100) =====

	.target	sm_100

	.elftype	@"ET_EXEC"


//--------------------- .note.nv.tkinfo           --------------------------
	.section	.note.nv.tkinfo,"",@"SHT_NOTE"
	.sectionflags	@"SHF_NOTE_NV_TKINFO"
	.tkinfo
        /*0018*/ 	.word	0x00000002
        /*0030*/ 	.string	""
        /*0030*/ 	.string	"ptxas"
        /*0030*/ 	.string	"Cuda compilation tools, release 13.0, V13.0.88"
        /*0030*/ 	.string	"Build cuda_13.0.r13.0/compiler.36424714_0"
        /*0030*/ 	.string	"-arch sm_100 -m 64 "



//--------------------- .note.nv.cuinfo           --------------------------
	.section	.note.nv.cuinfo,"",@"SHT_NOTE"
	.sectionflags	@"SHF_NOTE_NV_CUINFO"
        /*0018*/ 	.short	0x0002
        /*001a*/ 	.short	0x0064
        /*001c*/ 	.short	0x0082
	.zero		2


//--------------------- .nv.info                  --------------------------
	.section	.nv.info,"",@"SHT_CUDA_INFO"
	.align	4


	//----- nvinfo : EIATTR_REGCOUNT
	.align		4
        /*0000*/ 	.byte	0x04, 0x2f
        /*0002*/ 	.short	(.L_1 - .L_0)
	.align		4
.L_0:
        /*0004*/ 	.word	index@(_Z6gpuAddPiS_S_)
        /*0008*/ 	.word	0x0000000c


	//----- nvinfo : EIATTR_FRAME_SIZE
	.align		4
.L_1:
        /*000c*/ 	.byte	0x04, 0x11
        /*000e*/ 	.short	(.L_3 - .L_2)
	.align		4
.L_2:
        /*0010*/ 	.word	index@(_Z6gpuAddPiS_S_)
        /*0014*/ 	.word	0x00000000


	//----- nvinfo : EIATTR_MIN_STACK_SIZE
	.align		4
.L_3:
        /*0018*/ 	.byte	0x04, 0x12
        /*001a*/ 	.short	(.L_5 - .L_4)
	.align		4
.L_4:
        /*001c*/ 	.word	index@(_Z6gpuAddPiS_S_)
        /*0020*/ 	.word	0x00000000
.L_5:


//--------------------- .nv.compat                --------------------------
	.section	.nv.compat,"",@"SHT_CUDA_COMPAT_INFO"
	.align	4
        /*0000*/ 	.byte	0x02, 0x09, 0x00, 0x00, 0x02, 0x02, 0x01, 0x00, 0x02, 0x05, 0x05, 0x00, 0x03, 0x07, 0x01, 0x01
        /*0010*/ 	.byte	0x02, 0x03, 0x00, 0x00, 0x02, 0x06, 0x01, 0x00, 0x04, 0x0b, 0x08, 0x00, 0x09, 0x00, 0x00, 0x00
        /*0020*/ 	.byte	0x00, 0x00, 0x00, 0x00


//--------------------- .nv.info._Z6gpuAddPiS_S_  --------------------------
	.section	.nv.info._Z6gpuAddPiS_S_,"",@"SHT_CUDA_INFO"
	.sectionflags	@""
	.align	4


	//----- nvinfo : EIATTR_CUDA_API_VERSION
	.align		4
        /*0000*/ 	.byte	0x04, 0x37
        /*0002*/ 	.short	(.L_7 - .L_6)
.L_6:
        /*0004*/ 	.word	0x00000082


	//----- nvinfo : EIATTR_KPARAM_INFO
	.align		4
.L_7:
        /*0008*/ 	.byte	0x04, 0x17
        /*000a*/ 	.short	(.L_9 - .L_8)
.L_8:
        /*000c*/ 	.word	0x00000000
        /*0010*/ 	.short	0x0002
        /*0012*/ 	.short	0x0010
        /*0014*/ 	.byte	0x00, 0xf5, 0x21, 0x00


	//----- nvinfo : EIATTR_KPARAM_INFO
	.align		4
.L_9:
        /*0018*/ 	.byte	0x04, 0x17
        /*001a*/ 	.short	(.L_11 - .L_10)
.L_10:
        /*001c*/ 	.word	0x00000000
        /*0020*/ 	.short	0x0001
        /*0022*/ 	.short	0x0008
        /*0024*/ 	.byte	0x00, 0xf5, 0x21, 0x00


	//----- nvinfo : EIATTR_KPARAM_INFO
	.align		4
.L_11:
        /*0028*/ 	.byte	0x04, 0x17
        /*002a*/ 	.short	(.L_13 - .L_12)
.L_12:
        /*002c*/ 	.word	0x00000000
        /*0030*/ 	.short	0x0000
        /*0032*/ 	.short	0x0000
        /*0034*/ 	.byte	0x00, 0xf5, 0x21, 0x00


	//----- nvinfo : EIATTR_SPARSE_MMA_MASK
	.align		4
.L_13:
        /*0038*/ 	.byte	0x03, 0x50
        /*003a*/ 	.short	0x0000


	//----- nvinfo : EIATTR_MAXREG_COUNT
	.align		4
        /*003c*/ 	.byte	0x03, 0x1b
        /*003e*/ 	.short	0x00ff


	//----- nvinfo : EIATTR_MERCURY_ISA_VERSION
	.align		4
        /*0040*/ 	.byte	0x03, 0x5f
        /*0042*/ 	.short	0x0101


	//----- nvinfo : EIATTR_VRC_CTA_INIT_COUNT
	.align		4
        /*0044*/ 	.byte	0x02, 0x4a
	.zero		1
	.zero		1


	//----- nvinfo : EIATTR_EXIT_INSTR_OFFSETS
	.align		4
        /*0048*/ 	.byte	0x04, 0x1c
        /*004a*/ 	.short	(.L_15 - .L_14)


	//   ....[0]....
.L_14:
        /*004c*/ 	.word	0x00000030


	//   ....[1]....
        /*0050*/ 	.word	0x000000f0


	//----- nvinfo : EIATTR_CBANK_PARAM_SIZE
	.align		4
.L_15:
        /*0054*/ 	.byte	0x03, 0x19
        /*0056*/ 	.short	0x0018


	//----- nvinfo : EIATTR_PARAM_CBANK
	.align		4
        /*0058*/ 	.byte	0x04, 0x0a
        /*005a*/ 	.short	(.L_17 - .L_16)
	.align		4
.L_16:
        /*005c*/ 	.word	index@(.nv.constant0._Z6gpuAddPiS_S_)
        /*0060*/ 	.short	0x0380
        /*0062*/ 	.short	0x0018


	//----- nvinfo : EIATTR_SW_WAR
	.align		4
.L_17:
        /*0064*/ 	.byte	0x04, 0x36
        /*0066*/ 	.short	(.L_19 - .L_18)
.L_18:
        /*0068*/ 	.word	0x00000008
.L_19:


//--------------------- .nv.callgraph             --------------------------
	.section	.nv.callgraph,"",@"SHT_CUDA_CALLGRAPH"
	.align	4
	.sectionentsize	8
	.align		4
        /*0000*/ 	.word	0x00000000
	.align		4
        /*0004*/ 	.word	0xffffffff
	.align		4
        /*0008*/ 	.word	0x00000000
	.align		4
        /*000c*/ 	.word	0xfffffffe
	.align		4
        /*0010*/ 	.word	0x00000000
	.align		4
        /*0014*/ 	.word	0xfffffffd
	.align		4
        /*0018*/ 	.word	0x00000000
	.align		4
        /*001c*/ 	.word	0xfffffffc


//--------------------- .text._Z6gpuAddPiS_S_     --------------------------
	.section	.text._Z6gpuAddPiS_S_,"ax",@progbits
	.align	128
        .global         _Z6gpuAddPiS_S_
        .type           _Z6gpuAddPiS_S_,@function
        .size           _Z6gpuAddPiS_S_,(.L_x_1 - _Z6gpuAddPiS_S_)
        .other          _Z6gpuAddPiS_S_,@"STO_CUDA_ENTRY STV_DEFAULT"
_Z6gpuAddPiS_S_:
.text._Z6gpuAddPiS_S_:
[----:B------:R-:W-:Y:S01]  /*0000*/  LDC R1, c[0x0][0x37c] ;  /* 0x0000df00ff017b82 */ /* 0x000fe20000000800 */
[----:B------:R-:W0:Y:S02]  /*0010*/  S2R R9, SR_CTAID.X ;  /* 0x0000000000097919 */ /* 0x000e240000002500 */
[----:B0-----:R-:W-:-:S13]  /*0020*/  ISETP.GT.U32.AND P0, PT, R9, 0x270f, PT ;  /* 0x0000270f0900780c */ /* 0x001fda0003f04070 */
[----:B------:R-:W-:Y:S05]  /*0030*/  @P0 EXIT ;  /* 0x000000000000094d */ /* 0x000fea0003800000 */
[----:B------:R-:W0:Y:S01]  /*0040*/  LDC.64 R2, c[0x0][0x380] ;  /* 0x0000e000ff027b82 */ /* 0x000e220000000a00 */
[----:B------:R-:W1:Y:S07]  /*0050*/  LDCU.64 UR4, c[0x0][0x358] ;  /* 0x00006b00ff0477ac */ /* 0x000e6e0008000a00 */
[----:B------:R-:W2:Y:S08]  /*0060*/  LDC.64 R4, c[0x0][0x388] ;  /* 0x0000e200ff047b82 */ /* 0x000eb00000000a00 */
[----:B------:R-:W3:Y:S01]  /*0070*/  LDC.64 R6, c[0x0][0x390] ;  /* 0x0000e400ff067b82 */ /* 0x000ee20000000a00 */
[----:B0-----:R-:W-:-:S06]  /*0080*/  IMAD.WIDE.U32 R2, R9, 0x4, R2 ;  /* 0x0000000409027825 */ /* 0x001fcc00078e0002 */
[----:B-1----:R-:W4:Y:S01]  /*0090*/  LDG.E R2, desc[UR4][R2.64] ;  /* 0x0000000402027981 */ /* 0x002f22000c1e1900 */
[----:B--2---:R-:W-:-:S06]  /*00a0*/  IMAD.WIDE.U32 R4, R9, 0x4, R4 ;  /* 0x0000000409047825 */ /* 0x004fcc00078e0004 */
[----:B------:R-:W4:Y:S01]  /*00b0*/  LDG.E R5, desc[UR4][R4.64] ;  /* 0x0000000404057981 */ /* 0x000f22000c1e1900 */
[----:B---3--:R-:W-:Y:S01]  /*00c0*/  IMAD.WIDE.U32 R6, R9, 0x4, R6 ;  /* 0x0000000409067825 */ /* 0x008fe200078e0006 */
[----:B----4-:R-:W-:-:S05]  /*00d0*/  IADD3 R9, PT, PT, R2, R5, RZ ;  /* 0x0000000502097210 */ /* 0x010fca0007ffe0ff */
[----:B------:R-:W-:Y:S01]  /*00e0*/  STG.E desc[UR4][R6.64], R9 ;  /* 0x0000000906007986 */ /* 0x000fe2000c101904 */
[----:B------:R-:W-:Y:S05]  /*00f0*/  EXIT ;  /* 0x000000000000794d */ /* 0x000fea0003800000 */
.L_x_0:
[----:B------:R-:W-:-:S00]  /*0100*/  BRA `(.L_x_0) ;  /* 0xfffffffc00fc7947 */ /* 0x000fc0000383ffff */
[----:B------:R-:W-:-:S00]  /*0110*/  NOP ;  /* 0x0000000000007918 */ /* 0x000fc00000000000 */
        /* <DEDUP_REMOVED lines=14> */
.L_x_1:


//--------------------- .nv.shared.reserved.0     --------------------------
	.section	.nv.shared.reserved.0,"aw",@nobits
	.weak		__nv_reservedSMEM_offset_0_alias
	.size		__nv_reservedSMEM_offset_0_alias, 0, 64
	.other		__nv_reservedSMEM_offset_0_alias,@"STO_CUDA_RESERVED_SHARED STV_DEFAULT"
__nv_reservedSMEM_offset_0_alias:
	.zero		0
	.zero		64


//--------------------- .nv.constant0._Z6gpuAddPiS_S_ --------------------------
	.section	.nv.constant0._Z6gpuAddPiS_S_,"a",@progbits
	.sectionflags	@""
	.align	4
.nv.constant0._Z6gpuAddPiS_S_:
	.zero		920


//--------------------- SYMBOLS --------------------------

	.type		.nv.reservedSmem.offset0,@object
	.size		.nv.reservedSmem.offset0,0x4
